//
// Generated by NVIDIA NVVM Compiler
//
// Compiler Build ID: CL-36424714
// Cuda compilation tools, release 13.0, V13.0.88
// Based on NVVM 20.0.0
//

.version 9.0
.target sm_100
.address_size 64

	// .globl	_Z16find_area_kerneliiiPtPi

.visible .entry _Z16find_area_kerneliiiPtPi(
	.param .u32 _Z16find_area_kerneliiiPtPi_param_0,
	.param .u32 _Z16find_area_kerneliiiPtPi_param_1,
	.param .u32 _Z16find_area_kerneliiiPtPi_param_2,
	.param .u64 .ptr .align 1 _Z16find_area_kerneliiiPtPi_param_3,
	.param .u64 .ptr .align 1 _Z16find_area_kerneliiiPtPi_param_4
)
{
	.reg .pred 	%p<13>;
	.reg .b32 	%r<129>;
	.reg .b64 	%rd<43>;

	ld.param.u32 	%r39, [_Z16find_area_kerneliiiPtPi_param_0];
	ld.param.u32 	%r42, [_Z16find_area_kerneliiiPtPi_param_1];
	ld.param.u32 	%r41, [_Z16find_area_kerneliiiPtPi_param_2];
	ld.param.u64 	%rd3, [_Z16find_area_kerneliiiPtPi_param_3];
	ld.param.u64 	%rd2, [_Z16find_area_kerneliiiPtPi_param_4];
	cvta.to.global.u64 	%rd1, %rd3;
	mov.u32 	%r43, %tid.x;
	mov.u32 	%r44, %ctaid.x;
	mov.u32 	%r45, %ntid.x;
	mad.lo.s32 	%r1, %r44, %r45, %r43;
	mov.u32 	%r46, %tid.y;
	mov.u32 	%r47, %ctaid.y;
	mov.u32 	%r48, %ntid.y;
	mad.lo.s32 	%r49, %r47, %r48, %r46;
	setp.ge.s32 	%p1, %r1, %r39;
	setp.ge.s32 	%p2, %r49, %r42;
	or.pred  	%p3, %p1, %p2;
	@%p3 bra 	$L__BB0_15;
	mad.lo.s32 	%r3, %r49, %r39, %r1;
	setp.lt.s32 	%p4, %r41, 1;
	mov.b32 	%r128, 0;
	@%p4 bra 	$L__BB0_14;
	mul.lo.s32 	%r4, %r42, %r39;
	and.b32  	%r5, %r41, 15;
	setp.lt.u32 	%p5, %r41, 16;
	mov.b32 	%r120, 0;
	mov.u32 	%r128, %r120;
	@%p5 bra 	$L__BB0_5;
	and.b32  	%r120, %r41, 2147483632;
	neg.s32 	%r114, %r120;
	shl.b32 	%r8, %r4, 4;
	mov.b32 	%r128, 0;
	mul.wide.s32 	%rd6, %r4, 2;
	mov.u32 	%r113, %r3;
$L__BB0_4:
	.pragma "nounroll";
	mul.wide.s32 	%rd4, %r113, 2;
	add.s64 	%rd5, %rd1, %rd4;
	ld.global.u16 	%r54, [%rd5];
	add.s32 	%r55, %r128, %r54;
	add.s64 	%rd7, %rd5, %rd6;
	ld.global.u16 	%r56, [%rd7];
	add.s32 	%r57, %r55, %r56;
	add.s64 	%rd8, %rd7, %rd6;
	ld.global.u16 	%r58, [%rd8];
	add.s32 	%r59, %r57, %r58;
	add.s64 	%rd9, %rd8, %rd6;
	ld.global.u16 	%r60, [%rd9];
	add.s32 	%r61, %r59, %r60;
	add.s64 	%rd10, %rd9, %rd6;
	ld.global.u16 	%r62, [%rd10];
	add.s32 	%r63, %r61, %r62;
	add.s64 	%rd11, %rd10, %rd6;
	ld.global.u16 	%r64, [%rd11];
	add.s32 	%r65, %r63, %r64;
	add.s64 	%rd12, %rd11, %rd6;
	ld.global.u16 	%r66, [%rd12];
	add.s32 	%r67, %r65, %r66;
	add.s64 	%rd13, %rd12, %rd6;
	ld.global.u16 	%r68, [%rd13];
	add.s32 	%r69, %r67, %r68;
	add.s64 	%rd14, %rd13, %rd6;
	ld.global.u16 	%r70, [%rd14];
	add.s32 	%r71, %r69, %r70;
	add.s64 	%rd15, %rd14, %rd6;
	ld.global.u16 	%r72, [%rd15];
	add.s32 	%r73, %r71, %r72;
	add.s64 	%rd16, %rd15, %rd6;
	ld.global.u16 	%r74, [%rd16];
	add.s32 	%r75, %r73, %r74;
	add.s64 	%rd17, %rd16, %rd6;
	ld.global.u16 	%r76, [%rd17];
	add.s32 	%r77, %r75, %r76;
	add.s64 	%rd18, %rd17, %rd6;
	ld.global.u16 	%r78, [%rd18];
	add.s32 	%r79, %r77, %r78;
	add.s64 	%rd19, %rd18, %rd6;
	ld.global.u16 	%r80, [%rd19];
	add.s32 	%r81, %r79, %r80;
	add.s64 	%rd20, %rd19, %rd6;
	ld.global.u16 	%r82, [%rd20];
	add.s32 	%r83, %r81, %r82;
	add.s64 	%rd21, %rd20, %rd6;
	ld.global.u16 	%r84, [%rd21];
	add.s32 	%r128, %r83, %r84;
	add.s32 	%r114, %r114, 16;
	add.s32 	%r113, %r113, %r8;
	setp.ne.s32 	%p6, %r114, 0;
	@%p6 bra 	$L__BB0_4;
$L__BB0_5:
	setp.eq.s32 	%p7, %r5, 0;
	@%p7 bra 	$L__BB0_14;
	and.b32  	%r18, %r41, 7;
	setp.lt.u32 	%p8, %r5, 8;
	@%p8 bra 	$L__BB0_8;
	mad.lo.s32 	%r86, %r4, %r120, %r3;
	mul.wide.s32 	%rd22, %r86, 2;
	add.s64 	%rd23, %rd1, %rd22;
	ld.global.u16 	%r87, [%rd23];
	add.s32 	%r88, %r128, %r87;
	mul.wide.s32 	%rd24, %r4, 2;
	add.s64 	%rd25, %rd23, %rd24;
	ld.global.u16 	%r89, [%rd25];
	add.s32 	%r90, %r88, %r89;
	add.s64 	%rd26, %rd25, %rd24;
	ld.global.u16 	%r91, [%rd26];
	add.s32 	%r92, %r90, %r91;
	add.s64 	%rd27, %rd26, %rd24;
	ld.global.u16 	%r93, [%rd27];
	add.s32 	%r94, %r92, %r93;
	add.s64 	%rd28, %rd27, %rd24;
	ld.global.u16 	%r95, [%rd28];
	add.s32 	%r96, %r94, %r95;
	add.s64 	%rd29, %rd28, %rd24;
	ld.global.u16 	%r97, [%rd29];
	add.s32 	%r98, %r96, %r97;
	add.s64 	%rd30, %rd29, %rd24;
	ld.global.u16 	%r99, [%rd30];
	add.s32 	%r100, %r98, %r99;
	add.s64 	%rd31, %rd30, %rd24;
	ld.global.u16 	%r101, [%rd31];
	add.s32 	%r128, %r100, %r101;
	add.s32 	%r120, %r120, 8;
$L__BB0_8:
	setp.eq.s32 	%p9, %r18, 0;
	@%p9 bra 	$L__BB0_14;
	and.b32  	%r24, %r41, 3;
	setp.lt.u32 	%p10, %r18, 4;
	@%p10 bra 	$L__BB0_11;
	mad.lo.s32 	%r103, %r4, %r120, %r3;
	mul.wide.s32 	%rd32, %r103, 2;
	add.s64 	%rd33, %rd1, %rd32;
	ld.global.u16 	%r104, [%rd33];
	add.s32 	%r105, %r128, %r104;
	mul.wide.s32 	%rd34, %r4, 2;
	add.s64 	%rd35, %rd33, %rd34;
	ld.global.u16 	%r106, [%rd35];
	add.s32 	%r107, %r105, %r106;
	add.s64 	%rd36, %rd35, %rd34;
	ld.global.u16 	%r108, [%rd36];
	add.s32 	%r109, %r107, %r108;
	add.s64 	%rd37, %rd36, %rd34;
	ld.global.u16 	%r110, [%rd37];
	add.s32 	%r128, %r109, %r110;
	add.s32 	%r120, %r120, 4;
$L__BB0_11:
	setp.eq.s32 	%p11, %r24, 0;
	@%p11 bra 	$L__BB0_14;
	mad.lo.s32 	%r111, %r120, %r42, %r49;
	mad.lo.s32 	%r126, %r39, %r111, %r1;
	neg.s32 	%r125, %r24;
$L__BB0_13:
	.pragma "nounroll";
	mul.wide.s32 	%rd38, %r126, 2;
	add.s64 	%rd39, %rd1, %rd38;
	ld.global.u16 	%r112, [%rd39];
	add.s32 	%r128, %r128, %r112;
	add.s32 	%r126, %r126, %r4;
	add.s32 	%r125, %r125, 1;
	setp.ne.s32 	%p12, %r125, 0;
	@%p12 bra 	$L__BB0_13;
$L__BB0_14:
	cvta.to.global.u64 	%rd40, %rd2;
	mul.wide.s32 	%rd41, %r3, 4;
	add.s64 	%rd42, %rd40, %rd41;
	st.global.u32 	[%rd42], %r128;
$L__BB0_15:
	ret;

}
	// .globl	_Z20gm_morph_area_kerneliiPiS_
.visible .entry _Z20gm_morph_area_kerneliiPiS_(
	.param .u32 _Z20gm_morph_area_kerneliiPiS__param_0,
	.param .u32 _Z20gm_morph_area_kerneliiPiS__param_1,
	.param .u64 .ptr .align 1 _Z20gm_morph_area_kerneliiPiS__param_2,
	.param .u64 .ptr .align 1 _Z20gm_morph_area_kerneliiPiS__param_3
)
{
	.reg .pred 	%p<37>;
	.reg .b32 	%r<86>;
	.reg .b64 	%rd<22>;

	ld.param.u32 	%r41, [_Z20gm_morph_area_kerneliiPiS__param_0];
	ld.param.u32 	%r43, [_Z20gm_morph_area_kerneliiPiS__param_1];
	ld.param.u64 	%rd7, [_Z20gm_morph_area_kerneliiPiS__param_2];
	ld.param.u64 	%rd6, [_Z20gm_morph_area_kerneliiPiS__param_3];
	cvta.to.global.u64 	%rd1, %rd7;
	mov.u32 	%r44, %tid.x;
	mov.u32 	%r45, %ctaid.x;
	mov.u32 	%r46, %ntid.x;
	mad.lo.s32 	%r1, %r45, %r46, %r44;
	mov.u32 	%r47, %tid.y;
	mov.u32 	%r48, %ctaid.y;
	mov.u32 	%r49, %ntid.y;
	mad.lo.s32 	%r50, %r48, %r49, %r47;
	setp.ge.s32 	%p3, %r1, %r41;
	setp.ge.s32 	%p4, %r50, %r43;
	or.pred  	%p5, %p3, %p4;
	@%p5 bra 	$L__BB1_18;
	mul.lo.s32 	%r3, %r50, %r41;
	add.s32 	%r4, %r3, %r1;
	mul.wide.s32 	%rd8, %r4, 4;
	add.s64 	%rd2, %rd1, %rd8;
	ld.global.u32 	%r72, [%rd2];
	setp.lt.s32 	%p6, %r1, 1;
	setp.eq.s32 	%p7, %r50, 0;
	sub.s32 	%r6, %r3, %r41;
	cvt.s64.s32 	%rd3, %r1;
	cvt.s64.s32 	%rd9, %r6;
	add.s64 	%rd10, %rd9, %rd3;
	shl.b64 	%rd11, %rd10, 2;
	add.s64 	%rd4, %rd1, %rd11;
	or.pred  	%p8, %p6, %p7;
	mov.u32 	%r73, %r72;
	@%p8 bra 	$L__BB1_3;
	ld.global.u32 	%r51, [%rd4+-4];
	max.s32 	%r7, %r51, %r72;
	min.s32 	%r73, %r51, %r72;
	mov.u32 	%r72, %r7;
$L__BB1_3:
	setp.lt.s32 	%p9, %r1, 0;
	add.s32 	%r11, %r50, -1;
	setp.ge.u32 	%p10, %r11, %r43;
	or.pred  	%p11, %p9, %p10;
	@%p11 bra 	$L__BB1_5;
	add.s32 	%r52, %r6, %r1;
	mul.wide.s32 	%rd12, %r52, 4;
	add.s64 	%rd13, %rd1, %rd12;
	ld.global.u32 	%r53, [%rd13];
	setp.gt.s32 	%p12, %r53, %r72;
	min.s32 	%r54, %r53, %r73;
	max.s32 	%r72, %r53, %r72;
	selp.b32 	%r73, %r73, %r54, %p12;
$L__BB1_5:
	setp.ge.u32 	%p13, %r11, %r43;
	add.s32 	%r55, %r1, 1;
	setp.gt.s32 	%p14, %r1, -2;
	setp.lt.s32 	%p15, %r55, %r41;
	and.pred  	%p1, %p14, %p15;
	not.pred 	%p16, %p1;
	or.pred  	%p17, %p16, %p13;
	@%p17 bra 	$L__BB1_7;
	ld.global.u32 	%r56, [%rd4+4];
	setp.gt.s32 	%p18, %r56, %r72;
	min.s32 	%r57, %r56, %r73;
	max.s32 	%r72, %r56, %r72;
	selp.b32 	%r73, %r73, %r57, %p18;
$L__BB1_7:
	setp.gt.s32 	%p19, %r1, 0;
	setp.le.s32 	%p20, %r1, %r41;
	and.pred  	%p2, %p19, %p20;
	not.pred 	%p21, %p2;
	@%p21 bra 	$L__BB1_9;
	ld.global.u32 	%r58, [%rd2+-4];
	setp.gt.s32 	%p22, %r58, %r72;
	min.s32 	%r59, %r58, %r73;
	max.s32 	%r72, %r58, %r72;
	selp.b32 	%r73, %r73, %r59, %p22;
$L__BB1_9:
	@%p16 bra 	$L__BB1_11;
	ld.global.u32 	%r60, [%rd2+4];
	setp.gt.s32 	%p24, %r60, %r72;
	min.s32 	%r61, %r60, %r73;
	max.s32 	%r72, %r60, %r72;
	selp.b32 	%r73, %r73, %r61, %p24;
$L__BB1_11:
	add.s32 	%r28, %r50, 1;
	setp.ge.u32 	%p25, %r28, %r43;
	add.s32 	%r62, %r3, %r41;
	cvt.s64.s32 	%rd14, %r62;
	add.s64 	%rd15, %rd14, %rd3;
	shl.b64 	%rd16, %rd15, 2;
	add.s64 	%rd5, %rd1, %rd16;
	or.pred  	%p27, %p21, %p25;
	@%p27 bra 	$L__BB1_13;
	ld.global.u32 	%r63, [%rd5+-4];
	setp.gt.s32 	%p28, %r63, %r72;
	min.s32 	%r64, %r63, %r73;
	max.s32 	%r72, %r63, %r72;
	selp.b32 	%r73, %r73, %r64, %p28;
$L__BB1_13:
	setp.ge.u32 	%p29, %r28, %r43;
	setp.lt.s32 	%p30, %r1, 0;
	or.pred  	%p31, %p30, %p29;
	@%p31 bra 	$L__BB1_15;
	mul.wide.s32 	%rd17, %r41, 4;
	add.s64 	%rd18, %rd2, %rd17;
	ld.global.u32 	%r65, [%rd18];
	setp.gt.s32 	%p32, %r65, %r72;
	min.s32 	%r66, %r65, %r73;
	max.s32 	%r72, %r65, %r72;
	selp.b32 	%r73, %r73, %r66, %p32;
$L__BB1_15:
	setp.ge.u32 	%p33, %r28, %r43;
	or.pred  	%p35, %p16, %p33;
	@%p35 bra 	$L__BB1_17;
	ld.global.u32 	%r67, [%rd5+4];
	setp.gt.s32 	%p36, %r67, %r72;
	min.s32 	%r68, %r67, %r73;
	max.s32 	%r72, %r67, %r72;
	selp.b32 	%r73, %r73, %r68, %p36;
$L__BB1_17:
	sub.s32 	%r69, %r72, %r73;
	cvta.to.global.u64 	%rd19, %rd6;
	add.s64 	%rd21, %rd19, %rd8;
	st.global.u32 	[%rd21], %r69;
$L__BB1_18:
	ret;

}


// ===== COMPILED SASS (sm_100) =====

	.target	sm_100

	.elftype	@"ET_EXEC"


//--------------------- .note.nv.tkinfo           --------------------------
	.section	.note.nv.tkinfo,"",@"SHT_NOTE"
	.sectionflags	@"SHF_NOTE_NV_TKINFO"
	.tkinfo
        /*0018*/ 	.word	0x00000002
        /*0030*/ 	.string	""
        /*0030*/ 	.string	"ptxas"
        /*0030*/ 	.string	"Cuda compilation tools, release 13.0, V13.0.88"
        /*0030*/ 	.string	"Build cuda_13.0.r13.0/compiler.36424714_0"
        /*0030*/ 	.string	"-arch sm_100 -m 64 "



//--------------------- .note.nv.cuinfo           --------------------------
	.section	.note.nv.cuinfo,"",@"SHT_NOTE"
	.sectionflags	@"SHF_NOTE_NV_CUINFO"
        /*0018*/ 	.short	0x0002
        /*001a*/ 	.short	0x0064
        /*001c*/ 	.short	0x0082
	.zero		2


//--------------------- .nv.info                  --------------------------
	.section	.nv.info,"",@"SHT_CUDA_INFO"
	.align	4


	//----- nvinfo : EIATTR_REGCOUNT
	.align		4
        /*0000*/ 	.byte	0x04, 0x2f
        /*0002*/ 	.short	(.L_1 - .L_0)
	.align		4
.L_0:
        /*0004*/ 	.word	index@(_Z16find_area_kerneliiiPtPi)
        /*0008*/ 	.word	0x00000020


	//----- nvinfo : EIATTR_FRAME_SIZE
	.align		4
.L_1:
        /*000c*/ 	.byte	0x04, 0x11
        /*000e*/ 	.short	(.L_3 - .L_2)
	.align		4
.L_2:
        /*0010*/ 	.word	index@(_Z16find_area_kerneliiiPtPi)
        /*0014*/ 	.word	0x00000000


	//----- nvinfo : EIATTR_REGCOUNT
	.align		4
.L_3:
        /*0018*/ 	.byte	0x04, 0x2f
        /*001a*/ 	.short	(.L_5 - .L_4)
	.align		4
.L_4:
        /*001c*/ 	.word	index@(_Z20gm_morph_area_kerneliiPiS_)
        /*0020*/ 	.word	0x00000017


	//----- nvinfo : EIATTR_FRAME_SIZE
	.align		4
.L_5:
        /*0024*/ 	.byte	0x04, 0x11
        /*0026*/ 	.short	(.L_7 - .L_6)
	.align		4
.L_6:
        /*0028*/ 	.word	index@(_Z20gm_morph_area_kerneliiPiS_)
        /*002c*/ 	.word	0x00000000


	//----- nvinfo : EIATTR_MIN_STACK_SIZE
	.align		4
.L_7:
        /*0030*/ 	.byte	0x04, 0x12
        /*0032*/ 	.short	(.L_9 - .L_8)
	.align		4
.L_8:
        /*0034*/ 	.word	index@(_Z20gm_morph_area_kerneliiPiS_)
        /*0038*/ 	.word	0x00000000


	//----- nvinfo : EIATTR_MIN_STACK_SIZE
	.align		4
.L_9:
        /*003c*/ 	.byte	0x04, 0x12
        /*003e*/ 	.short	(.L_11 - .L_10)
	.align		4
.L_10:
        /*0040*/ 	.word	index@(_Z16find_area_kerneliiiPtPi)
        /*0044*/ 	.word	0x00000000
.L_11:


//--------------------- .nv.compat                --------------------------
	.section	.nv.compat,"",@"SHT_CUDA_COMPAT_INFO"
	.align	4
        /*0000*/ 	.byte	0x02, 0x09, 0x00, 0x00, 0x02, 0x02, 0x01, 0x00, 0x02, 0x05, 0x05, 0x00, 0x03, 0x07, 0x01, 0x01
        /*0010*/ 	.byte	0x02, 0x03, 0x00, 0x00, 0x02, 0x06, 0x01, 0x00, 0x04, 0x0b, 0x08, 0x00, 0x09, 0x00, 0x00, 0x00
        /*0020*/ 	.byte	0x00, 0x00, 0x00, 0x00


//--------------------- .nv.info._Z20gm_morph_area_kerneliiPiS_ --------------------------
	.section	.nv.info._Z20gm_morph_area_kerneliiPiS_,"",@"SHT_CUDA_INFO"
	.sectionflags	@""
	.align	4


	//----- nvinfo : EIATTR_CUDA_API_VERSION
	.align		4
        /*0000*/ 	.byte	0x04, 0x37
        /*0002*/ 	.short	(.L_13 - .L_12)
.L_12:
        /*0004*/ 	.word	0x00000082


	//----- nvinfo : EIATTR_KPARAM_INFO
	.align		4
.L_13:
        /*0008*/ 	.byte	0x04, 0x17
        /*000a*/ 	.short	(.L_15 - .L_14)
.L_14:
        /*000c*/ 	.word	0x00000000
        /*0010*/ 	.short	0x0003
        /*0012*/ 	.short	0x0010
        /*0014*/ 	.byte	0x00, 0xf5, 0x21, 0x00


	//----- nvinfo : EIATTR_KPARAM_INFO
	.align		4
.L_15:
        /*0018*/ 	.byte	0x04, 0x17
        /*001a*/ 	.short	(.L_17 - .L_16)
.L_16:
        /*001c*/ 	.word	0x00000000
        /*0020*/ 	.short	0x0002
        /*0022*/ 	.short	0x0008
        /*0024*/ 	.byte	0x00, 0xf5, 0x21, 0x00


	//----- nvinfo : EIATTR_KPARAM_INFO
	.align		4
.L_17:
        /*0028*/ 	.byte	0x04, 0x17
        /*002a*/ 	.short	(.L_19 - .L_18)
.L_18:
        /*002c*/ 	.word	0x00000000
        /*0030*/ 	.short	0x0001
        /*0032*/ 	.short	0x0004
        /*0034*/ 	.byte	0x00, 0xf0, 0x11, 0x00


	//----- nvinfo : EIATTR_KPARAM_INFO
	.align		4
.L_19:
        /*0038*/ 	.byte	0x04, 0x17
        /*003a*/ 	.short	(.L_21 - .L_20)
.L_20:
        /*003c*/ 	.word	0x00000000
        /*0040*/ 	.short	0x0000
        /*0042*/ 	.short	0x0000
        /*0044*/ 	.byte	0x00, 0xf0, 0x11, 0x00


	//----- nvinfo : EIATTR_SPARSE_MMA_MASK
	.align		4
.L_21:
        /*0048*/ 	.byte	0x03, 0x50
        /*004a*/ 	.short	0x0000


	//----- nvinfo : EIATTR_MAXREG_COUNT
	.align		4
        /*004c*/ 	.byte	0x03, 0x1b
        /*004e*/ 	.short	0x00ff


	//----- nvinfo : EIATTR_MERCURY_ISA_VERSION
	.align		4
        /*0050*/ 	.byte	0x03, 0x5f
        /*0052*/ 	.short	0x0101


	//----- nvinfo : EIATTR_VRC_CTA_INIT_COUNT
	.align		4
        /*0054*/ 	.byte	0x02, 0x4a
	.zero		1
	.zero		1


	//----- nvinfo : EIATTR_EXIT_INSTR_OFFSETS
	.align		4
        /*0058*/ 	.byte	0x04, 0x1c
        /*005a*/ 	.short	(.L_23 - .L_22)


	//   ....[0]....
.L_22:
        /*005c*/ 	.word	0x000000c0


	//   ....[1]....
        /*0060*/ 	.word	0x00000640


	//----- nvinfo : EIATTR_CBANK_PARAM_SIZE
	.align		4
.L_23:
        /*0064*/ 	.byte	0x03, 0x19
        /*0066*/ 	.short	0x0018


	//----- nvinfo : EIATTR_PARAM_CBANK
	.align		4
        /*0068*/ 	.byte	0x04, 0x0a
        /*006a*/ 	.short	(.L_25 - .L_24)
	.align		4
.L_24:
        /*006c*/ 	.word	index@(.nv.constant0._Z20gm_morph_area_kerneliiPiS_)
        /*0070*/ 	.short	0x0380
        /*0072*/ 	.short	0x0018


	//----- nvinfo : EIATTR_SW_WAR
	.align		4
.L_25:
        /*0074*/ 	.byte	0x04, 0x36
        /*0076*/ 	.short	(.L_27 - .L_26)
.L_26:
        /*0078*/ 	.word	0x00000008
.L_27:


//--------------------- .nv.info._Z16find_area_kerneliiiPtPi --------------------------
	.section	.nv.info._Z16find_area_kerneliiiPtPi,"",@"SHT_CUDA_INFO"
	.sectionflags	@""
	.align	4


	//----- nvinfo : EIATTR_CUDA_API_VERSION
	.align		4
        /*0000*/ 	.byte	0x04, 0x37
        /*0002*/ 	.short	(.L_29 - .L_28)
.L_28:
        /*0004*/ 	.word	0x00000082


	//----- nvinfo : EIATTR_KPARAM_INFO
	.align		4
.L_29:
        /*0008*/ 	.byte	0x04, 0x17
        /*000a*/ 	.short	(.L_31 - .L_30)
.L_30:
        /*000c*/ 	.word	0x00000000
        /*0010*/ 	.short	0x0004
        /*0012*/ 	.short	0x0018
        /*0014*/ 	.byte	0x00, 0xf5, 0x21, 0x00


	//----- nvinfo : EIATTR_KPARAM_INFO
	.align		4
.L_31:
        /*0018*/ 	.byte	0x04, 0x17
        /*001a*/ 	.short	(.L_33 - .L_32)
.L_32:
        /*001c*/ 	.word	0x00000000
        /*0020*/ 	.short	0x0003
        /*0022*/ 	.short	0x0010
        /*0024*/ 	.byte	0x00, 0xf5, 0x21, 0x00


	//----- nvinfo : EIATTR_KPARAM_INFO
	.align		4
.L_33:
        /*0028*/ 	.byte	0x04, 0x17
        /*002a*/ 	.short	(.L_35 - .L_34)
.L_34:
        /*002c*/ 	.word	0x00000000
        /*0030*/ 	.short	0x0002
        /*0032*/ 	.short	0x0008
        /*0034*/ 	.byte	0x00, 0xf0, 0x11, 0x00


	//----- nvinfo : EIATTR_KPARAM_INFO
	.align		4
.L_35:
        /*0038*/ 	.byte	0x04, 0x17
        /*003a*/ 	.short	(.L_37 - .L_36)
.L_36:
        /*003c*/ 	.word	0x00000000
        /*0040*/ 	.short	0x0001
        /*0042*/ 	.short	0x0004
        /*0044*/ 	.byte	0x00, 0xf0, 0x11, 0x00


	//----- nvinfo : EIATTR_KPARAM_INFO
	.align		4
.L_37:
        /*0048*/ 	.byte	0x04, 0x17
        /*004a*/ 	.short	(.L_39 - .L_38)
.L_38:
        /*004c*/ 	.word	0x00000000
        /*0050*/ 	.short	0x0000
        /*0052*/ 	.short	0x0000
        /*0054*/ 	.byte	0x00, 0xf0, 0x11, 0x00


	//----- nvinfo : EIATTR_SPARSE_MMA_MASK
	.align		4
.L_39:
        /*0058*/ 	.byte	0x03, 0x50
        /*005a*/ 	.short	0x0000


	//----- nvinfo : EIATTR_MAXREG_COUNT
	.align		4
        /*005c*/ 	.byte	0x03, 0x1b
        /*005e*/ 	.short	0x00ff


	//----- nvinfo : EIATTR_MERCURY_ISA_VERSION
	.align		4
        /*0060*/ 	.byte	0x03, 0x5f
        /*0062*/ 	.short	0x0101


	//----- nvinfo : EIATTR_VRC_CTA_INIT_COUNT
	.align		4
        /*0064*/ 	.byte	0x02, 0x4a
	.zero		1
	.zero		1


	//----- nvinfo : EIATTR_EXIT_INSTR_OFFSETS
	.align		4
        /*0068*/ 	.byte	0x04, 0x1c
        /*006a*/ 	.short	(.L_41 - .L_40)


	//   ....[0]....
.L_40:
        /*006c*/ 	.word	0x000000c0


	//   ....[1]....
        /*0070*/ 	.word	0x00000880


	//----- nvinfo : EIATTR_CBANK_PARAM_SIZE
	.align		4
.L_41:
        /*0074*/ 	.byte	0x03, 0x19
        /*0076*/ 	.short	0x0020


	//----- nvinfo : EIATTR_PARAM_CBANK
	.align		4
        /*0078*/ 	.byte	0x04, 0x0a
        /*007a*/ 	.short	(.L_43 - .L_42)
	.align		4
.L_42:
        /*007c*/ 	.word	index@(.nv.constant0._Z16find_area_kerneliiiPtPi)
        /*0080*/ 	.short	0x0380
        /*0082*/ 	.short	0x0020


	//----- nvinfo : EIATTR_SW_WAR
	.align		4
.L_43:
        /*0084*/ 	.byte	0x04, 0x36
        /*0086*/ 	.short	(.L_45 - .L_44)
.L_44:
        /*0088*/ 	.word	0x00000008
.L_45:


//--------------------- .nv.callgraph             --------------------------
	.section	.nv.callgraph,"",@"SHT_CUDA_CALLGRAPH"
	.align	4
	.sectionentsize	8
	.align		4
        /*0000*/ 	.word	0x00000000
	.align		4
        /*0004*/ 	.word	0xffffffff
	.align		4
        /*0008*/ 	.word	0x00000000
	.align		4
        /*000c*/ 	.word	0xfffffffe
	.align		4
        /*0010*/ 	.word	0x00000000
	.align		4
        /*0014*/ 	.word	0xfffffffd
	.align		4
        /*0018*/ 	.word	0x00000000
	.align		4
        /*001c*/ 	.word	0xfffffffc


//--------------------- .text._Z20gm_morph_area_kerneliiPiS_ --------------------------
	.section	.text._Z20gm_morph_area_kerneliiPiS_,"ax",@progbits
	.align	128
        .global         _Z20gm_morph_area_kerneliiPiS_
        .type           _Z20gm_morph_area_kerneliiPiS_,@function
        .size           _Z20gm_morph_area_kerneliiPiS_,(.L_x_8 - _Z20gm_morph_area_kerneliiPiS_)
        .other          _Z20gm_morph_area_kerneliiPiS_,@"STO_CUDA_ENTRY STV_DEFAULT"
_Z20gm_morph_area_kerneliiPiS_:
.text._Z20gm_morph_area_kerneliiPiS_:
[----:B------:R-:W-:Y:S01]  /*0000*/  LDC R1, c[0x0][0x37c] ;  /* 0x0000df00ff017b82 */ /* 0x000fe20000000800 */
[----:B------:R-:W0:Y:S07]  /*0010*/  S2R R15, SR_TID.Y ;  /* 0x00000000000f7919 */ /* 0x000e2e0000002200 */
[----:B------:R-:W1:Y:S01]  /*0020*/  LDC R0, c[0x0][0x360] ;  /* 0x0000d800ff007b82 */ /* 0x000e620000000800 */
[----:B------:R-:W1:Y:S07]  /*0030*/  S2R R11, SR_TID.X ;  /* 0x00000000000b7919 */ /* 0x000e6e0000002100 */
[----:B------:R-:W0:Y:S08]  /*0040*/  S2UR UR5, SR_CTAID.Y ;  /* 0x00000000000579c3 */ /* 0x000e300000002600 */
[----:B------:R-:W0:Y:S08]  /*0050*/  LDC R4, c[0x0][0x364] ;  /* 0x0000d900ff047b82 */ /* 0x000e300000000800 */
[----:B------:R-:W1:Y:S08]  /*0060*/  S2UR UR4, SR_CTAID.X ;  /* 0x00000000000479c3 */ /* 0x000e700000002500 */
[----:B------:R-:W2:Y:S01]  /*0070*/  LDC.64 R2, c[0x0][0x380] ;  /* 0x0000e000ff027b82 */ /* 0x000ea20000000a00 */
[----:B0-----:R-:W-:-:S02]  /*0080*/  IMAD R15, R4, UR5, R15 ;  /* 0x00000005040f7c24 */ /* 0x001fc4000f8e020f */
[----:B-1----:R-:W-:-:S03]  /*0090*/  IMAD R11, R0, UR4, R11 ;  /* 0x00000004000b7c24 */ /* 0x002fc6000f8e020b */
[----:B--2---:R-:W-:-:S04]  /*00a0*/  ISETP.GE.AND P0, PT, R15, R3, PT ;  /* 0x000000030f00720c */ /* 0x004fc80003f06270 */
[----:B------:R-:W-:-:S13]  /*00b0*/  ISETP.GE.OR P0, PT, R11, R2, P0 ;  /* 0x000000020b00720c */ /* 0x000fda0000706670 */
[----:B------:R-:W-:Y:S05]  /*00c0*/  @P0 EXIT ;  /* 0x000000000000094d */ /* 0x000fea0003800000 */
[----:B------:R-:W0:Y:S01]  /*00d0*/  LDC.64 R12, c[0x0][0x388] ;  /* 0x0000e200ff0c7b82 */ /* 0x000e220000000a00 */
[----:B------:R-:W1:Y:S01]  /*00e0*/  LDCU.64 UR6, c[0x0][0x388] ;  /* 0x00007100ff0677ac */ /* 0x000e620008000a00 */
[C---:B------:R-:W-:Y:S01]  /*00f0*/  VIADD R16, R15.reuse, 0xffffffff ;  /* 0xffffffff0f107836 */ /* 0x040fe20000000000 */
[C---:B------:R-:W-:Y:S01]  /*0100*/  ISETP.NE.AND P3, PT, R15.reuse, RZ, PT ;  /* 0x000000ff0f00720c */ /* 0x040fe20003f65270 */
[CC--:B------:R-:W-:Y:S01]  /*0110*/  IMAD R14, R15.reuse, R2.reuse, -R2 ;  /* 0x000000020f0e7224 */ /* 0x0c0fe200078e0a02 */
[----:B------:R-:W2:Y:S01]  /*0120*/  LDCU.64 UR4, c[0x0][0x358] ;  /* 0x00006b00ff0477ac */ /* 0x000ea20008000a00 */
[--C-:B------:R-:W-:Y:S01]  /*0130*/  SHF.R.S32.HI R10, RZ, 0x1f, R11.reuse ;  /* 0x0000001fff0a7819 */ /* 0x100fe2000001140b */
[----:B------:R-:W-:Y:S01]  /*0140*/  IMAD R8, R15, R2, R11 ;  /* 0x000000020f087224 */ /* 0x000fe200078e020b */
[----:B------:R-:W-:Y:S02]  /*0150*/  ISETP.GE.U32.AND P6, PT, R16, R3, PT ;  /* 0x000000031000720c */ /* 0x000fe40003fc6070 */
[----:B------:R-:W-:-:S02]  /*0160*/  IADD3 R0, P0, PT, R11, R14, RZ ;  /* 0x0000000e0b007210 */ /* 0x000fc40007f1e0ff */
[C---:B------:R-:W-:Y:S02]  /*0170*/  ISETP.LT.OR P6, PT, R11.reuse, RZ, P6 ;  /* 0x000000ff0b00720c */ /* 0x040fe400037c1670 */
[----:B------:R-:W-:Y:S02]  /*0180*/  ISETP.LT.OR P3, PT, R11, 0x1, !P3 ;  /* 0x000000010b00780c */ /* 0x000fe40005f61670 */
[----:B------:R-:W-:Y:S02]  /*0190*/  LEA.HI.X.SX32 R7, R14, R10, 0x1, P0 ;  /* 0x0000000a0e077211 */ /* 0x000fe400000f0eff */
[----:B-1----:R-:W-:-:S04]  /*01a0*/  LEA R6, P0, R0, UR6, 0x2 ;  /* 0x0000000600067c11 */ /* 0x002fc8000f8010ff */
[----:B------:R-:W-:Y:S01]  /*01b0*/  LEA.HI.X R7, R0, UR7, R7, 0x2, P0 ;  /* 0x0000000700077c11 */ /* 0x000fe200080f1407 */
[----:B0-----:R-:W-:-:S05]  /*01c0*/  IMAD.WIDE R4, R8, 0x4, R12 ;  /* 0x0000000408047825 */ /* 0x001fca00078e020c */
[----:B--2---:R-:W2:Y:S01]  /*01d0*/  LDG.E R0, desc[UR4][R4.64] ;  /* 0x0000000404007981 */ /* 0x004ea2000c1e1900 */
[----:B------:R-:W-:-:S03]  /*01e0*/  @!P6 IMAD.IADD R9, R11, 0x1, R14 ;  /* 0x000000010b09e824 */ /* 0x000fc600078e020e */
[----:B------:R-:W3:Y:S01]  /*01f0*/  @!P3 LDG.E R14, desc[UR4][R6.64+-0x4] ;  /* 0xfffffc04060eb981 */ /* 0x000ee2000c1e1900 */
[----:B------:R-:W-:-:S04]  /*0200*/  @!P6 IMAD.WIDE R12, R9, 0x4, R12 ;  /* 0x00000004090ce825 */ /* 0x000fc800078e020c */
[----:B------:R-:W-:Y:S02]  /*0210*/  VIADD R9, R11, 0x1 ;  /* 0x000000010b097836 */ /* 0x000fe40000000000 */
[----:B------:R-:W4:Y:S03]  /*0220*/  @!P6 LDG.E R12, desc[UR4][R12.64] ;  /* 0x000000040c0ce981 */ /* 0x000f26000c1e1900 */
[----:B------:R-:W-:-:S04]  /*0230*/  ISETP.GE.AND P1, PT, R9, R2, PT ;  /* 0x000000020900720c */ /* 0x000fc80003f26270 */
[----:B------:R-:W-:-:S04]  /*0240*/  ISETP.GT.AND P1, PT, R11, -0x2, !P1 ;  /* 0xfffffffe0b00780c */ /* 0x000fc80004f24270 */
[----:B------:R-:W-:-:S13]  /*0250*/  ISETP.GE.U32.OR P0, PT, R16, R3, !P1 ;  /* 0x000000031000720c */ /* 0x000fda0004f06470 */
[----:B------:R0:W5:Y:S01]  /*0260*/  @!P0 LDG.E R18, desc[UR4][R6.64+0x4] ;  /* 0x0000040406128981 */ /* 0x000162000c1e1900 */
[CC--:B------:R-:W-:Y:S02]  /*0270*/  ISETP.GT.AND P2, PT, R11.reuse, R2.reuse, PT ;  /* 0x000000020b00720c */ /* 0x0c0fe40003f44270 */
[----:B------:R-:W-:Y:S02]  /*0280*/  PLOP3.LUT P4, PT, PT, PT, PT, 0x80, 0x8 ;  /* 0x000000000008781c */ /* 0x000fe40003f8f070 */
[----:B------:R-:W-:Y:S01]  /*0290*/  ISETP.GT.AND P2, PT, R11, RZ, !P2 ;  /* 0x000000ff0b00720c */ /* 0x000fe20005744270 */
[----:B0-----:R-:W-:-:S05]  /*02a0*/  IMAD R6, R15, R2, R2 ;  /* 0x000000020f067224 */ /* 0x001fca00078e0202 */
[----:B------:R-:W-:-:S04]  /*02b0*/  IADD3 R7, P5, PT, R11, R6, RZ ;  /* 0x000000060b077210 */ /* 0x000fc80007fbe0ff */
[----:B------:R-:W-:Y:S02]  /*02c0*/  LEA.HI.X.SX32 R20, R6, R10, 0x1, P5 ;  /* 0x0000000a06147211 */ /* 0x000fe400028f0eff */
[C---:B------:R-:W-:Y:S01]  /*02d0*/  LEA R6, P5, R7.reuse, UR6, 0x2 ;  /* 0x0000000607067c11 */ /* 0x040fe2000f8a10ff */
[----:B------:R-:W5:Y:S03]  /*02e0*/  @P1 LDG.E R10, desc[UR4][R4.64+0x4] ;  /* 0x00000404040a1981 */ /* 0x000f66000c1e1900 */
[----:B------:R-:W-:Y:S01]  /*02f0*/  LEA.HI.X R7, R7, UR7, R20, 0x2, P5 ;  /* 0x0000000707077c11 */ /* 0x000fe2000a8f1414 */
[----:B--2---:R-:W-:-:S05]  /*0300*/  IMAD.MOV.U32 R9, RZ, RZ, R0 ;  /* 0x000000ffff097224 */ /* 0x004fca00078e0000 */
[CC--:B---3--:R-:W-:Y:S02]  /*0310*/  @!P3 VIMNMX R16, PT, PT, R9.reuse, R14.reuse, !PT ;  /* 0x0000000e0910b248 */ /* 0x0c8fe40007fe0100 */
[----:B------:R-:W-:Y:S02]  /*0320*/  @!P3 VIMNMX R0, PT, PT, R9, R14, PT ;  /* 0x0000000e0900b248 */ /* 0x000fe40003fe0100 */
[----:B------:R-:W2:Y:S01]  /*0330*/  @P2 LDG.E R14, desc[UR4][R4.64+-0x4] ;  /* 0xfffffc04040e2981 */ /* 0x000ea2000c1e1900 */
[----:B------:R-:W-:-:S05]  /*0340*/  @!P3 IMAD.MOV.U32 R9, RZ, RZ, R16 ;  /* 0x000000ffff09b224 */ /* 0x000fca00078e0010 */
[----:B----4-:R-:W-:-:S04]  /*0350*/  @!P6 ISETP.GT.AND P3, PT, R12, R9, PT ;  /* 0x000000090c00e20c */ /* 0x010fc80003f64270 */
[----:B------:R-:W-:Y:S01]  /*0360*/  @!P6 PLOP3.LUT P4, PT, P3, PT, PT, 0x80, 0x8 ;  /* 0x000000000008e81c */ /* 0x000fe20001f8f070 */
[----:B------:R-:W-:-:S05]  /*0370*/  VIADD R16, R15, 0x1 ;  /* 0x000000010f107836 */ /* 0x000fca0000000000 */
[----:B------:R-:W-:Y:S02]  /*0380*/  ISETP.GE.U32.AND P3, PT, R16, R3, PT ;  /* 0x000000031000720c */ /* 0x000fe40003f66070 */
[----:B------:R-:W-:Y:S02]  /*0390*/  @!P6 VIMNMX R9, PT, PT, R9, R12, !PT ;  /* 0x0000000c0909e248 */ /* 0x000fe40007fe0100 */
[----:B------:R-:W-:-:S03]  /*03a0*/  ISETP.LT.OR P3, PT, R11, RZ, P3 ;  /* 0x000000ff0b00720c */ /* 0x000fc60001f61670 */
[----:B------:R-:W-:Y:S02]  /*03b0*/  @!P4 VIMNMX R0, PT, PT, R0, R12, PT ;  /* 0x0000000c0000c248 */ /* 0x000fe40003fe0100 */
[----:B------:R-:W-:Y:S02]  /*03c0*/  ISETP.GE.U32.OR P4, PT, R16, R3, !P2 ;  /* 0x000000031000720c */ /* 0x000fe40005786470 */
[----:B-----5:R-:W-:Y:S02]  /*03d0*/  @!P0 ISETP.GT.AND P5, PT, R18, R9, PT ;  /* 0x000000091200820c */ /* 0x020fe40003fa4270 */
[----:B------:R-:W-:Y:S02]  /*03e0*/  PLOP3.LUT P6, PT, PT, PT, PT, 0x80, 0x8 ;  /* 0x000000000008781c */ /* 0x000fe40003fcf070 */
[----:B------:R-:W-:Y:S02]  /*03f0*/  @!P0 PLOP3.LUT P6, PT, P5, PT, PT, 0x80, 0x8 ;  /* 0x000000000008881c */ /* 0x000fe40002fcf070 */
[----:B------:R-:W-:Y:S01]  /*0400*/  ISETP.GE.U32.OR P5, PT, R16, R3, !P1 ;  /* 0x000000031000720c */ /* 0x000fe20004fa6470 */
[----:B------:R-:W-:-:S04]  /*0410*/  @!P3 IMAD.WIDE R2, R2, 0x4, R4 ;  /* 0x000000040202b825 */ /* 0x000fc800078e0204 */
[----:B------:R-:W3:Y:S04]  /*0420*/  @!P4 LDG.E R12, desc[UR4][R6.64+-0x4] ;  /* 0xfffffc04060cc981 */ /* 0x000ee8000c1e1900 */
[----:B------:R0:W4:Y:S04]  /*0430*/  @!P3 LDG.E R16, desc[UR4][R2.64] ;  /* 0x000000040210b981 */ /* 0x000128000c1e1900 */
[----:B------:R-:W5:Y:S01]  /*0440*/  @!P5 LDG.E R4, desc[UR4][R6.64+0x4] ;  /* 0x000004040604d981 */ /* 0x000f62000c1e1900 */
[-C--:B------:R-:W-:Y:S02]  /*0450*/  @!P0 VIMNMX R9, PT, PT, R9, R18.reuse, !PT ;  /* 0x0000001209098248 */ /* 0x080fe40007fe0100 */
[----:B------:R-:W-:-:S02]  /*0460*/  @!P6 VIMNMX R0, PT, PT, R0, R18, PT ;  /* 0x000000120000e248 */ /* 0x000fc40003fe0100 */
[----:B------:R-:W-:Y:S01]  /*0470*/  PLOP3.LUT P0, PT, PT, PT, PT, 0x80, 0x8 ;  /* 0x000000000008781c */ /* 0x000fe20003f0f070 */
[----:B0-----:R-:W0:Y:S02]  /*0480*/  LDC.64 R2, c[0x0][0x390] ;  /* 0x0000e400ff027b82 */ /* 0x001e240000000a00 */
[----:B0-----:R-:W-:Y:S01]  /*0490*/  IMAD.WIDE R2, R8, 0x4, R2 ;  /* 0x0000000408027825 */ /* 0x001fe200078e0202 */
[----:B--2---:R-:W-:-:S04]  /*04a0*/  @P2 ISETP.GT.AND P6, PT, R14, R9, PT ;  /* 0x000000090e00220c */ /* 0x004fc80003fc4270 */
[----:B------:R-:W-:Y:S02]  /*04b0*/  @P2 PLOP3.LUT P0, PT, P6, PT, PT, 0x80, 0x8 ;  /* 0x000000000008281c */ /* 0x000fe4000370f070 */
[----:B------:R-:W-:-:S04]  /*04c0*/  @P2 VIMNMX R9, PT, PT, R9, R14, !PT ;  /* 0x0000000e09092248 */ /* 0x000fc80007fe0100 */
[----:B------:R-:W-:Y:S02]  /*04d0*/  @P1 ISETP.GT.AND P6, PT, R10, R9, PT ;  /* 0x000000090a00120c */ /* 0x000fe40003fc4270 */
[----:B------:R-:W-:-:S05]  /*04e0*/  @P1 VIMNMX R9, PT, PT, R9, R10, !PT ;  /* 0x0000000a09091248 */ /* 0x000fca0007fe0100 */
[----:B------:R-:W-:Y:S02]  /*04f0*/  @!P0 VIMNMX R0, PT, PT, R0, R14, PT ;  /* 0x0000000e00008248 */ /* 0x000fe40003fe0100 */
[----:B------:R-:W-:Y:S02]  /*0500*/  PLOP3.LUT P0, PT, PT, PT, PT, 0x80, 0x8 ;  /* 0x000000000008781c */ /* 0x000fe40003f0f070 */
[----:B------:R-:W-:Y:S02]  /*0510*/  @P1 PLOP3.LUT P0, PT, P6, PT, PT, 0x80, 0x8 ;  /* 0x000000000008181c */ /* 0x000fe4000370f070 */
[----:B------:R-:W-:Y:S02]  /*0520*/  PLOP3.LUT P2, PT, PT, PT, PT, 0x80, 0x8 ;  /* 0x000000000008781c */ /* 0x000fe40003f4f070 */
[----:B------:R-:W-:Y:S02]  /*0530*/  PLOP3.LUT P1, PT, PT, PT, PT, 0x80, 0x8 ;  /* 0x000000000008781c */ /* 0x000fe40003f2f070 */
[----:B---3--:R-:W-:-:S02]  /*0540*/  @!P4 ISETP.GT.AND P6, PT, R12, R9, PT ;  /* 0x000000090c00c20c */ /* 0x008fc40003fc4270 */
[----:B------:R-:W-:Y:S02]  /*0550*/  @!P4 VIMNMX R9, PT, PT, R9, R12, !PT ;  /* 0x0000000c0909c248 */ /* 0x000fe40007fe0100 */
[----:B------:R-:W-:Y:S02]  /*0560*/  @!P4 PLOP3.LUT P2, PT, P6, PT, PT, 0x80, 0x8 ;  /* 0x000000000008c81c */ /* 0x000fe4000374f070 */
[----:B----4-:R-:W-:Y:S02]  /*0570*/  @!P3 ISETP.GT.AND P6, PT, R16, R9, PT ;  /* 0x000000091000b20c */ /* 0x010fe40003fc4270 */
[----:B------:R-:W-:Y:S02]  /*0580*/  @!P3 VIMNMX R9, PT, PT, R9, R16, !PT ;  /* 0x000000100909b248 */ /* 0x000fe40007fe0100 */
[----:B------:R-:W-:Y:S02]  /*0590*/  @!P0 VIMNMX R0, PT, PT, R0, R10, PT ;  /* 0x0000000a00008248 */ /* 0x000fe40003fe0100 */
[----:B------:R-:W-:-:S02]  /*05a0*/  PLOP3.LUT P0, PT, PT, PT, PT, 0x80, 0x8 ;  /* 0x000000000008781c */ /* 0x000fc40003f0f070 */
[----:B------:R-:W-:Y:S02]  /*05b0*/  @!P3 PLOP3.LUT P0, PT, P6, PT, PT, 0x80, 0x8 ;  /* 0x000000000008b81c */ /* 0x000fe4000370f070 */
[----:B-----5:R-:W-:-:S04]  /*05c0*/  @!P5 ISETP.GT.AND P6, PT, R4, R9, PT ;  /* 0x000000090400d20c */ /* 0x020fc80003fc4270 */
[----:B------:R-:W-:Y:S02]  /*05d0*/  @!P5 PLOP3.LUT P1, PT, P6, PT, PT, 0x80, 0x8 ;  /* 0x000000000008d81c */ /* 0x000fe4000372f070 */
[----:B------:R-:W-:-:S05]  /*05e0*/  @!P2 VIMNMX R0, PT, PT, R0, R12, PT ;  /* 0x0000000c0000a248 */ /* 0x000fca0003fe0100 */
[----:B------:R-:W-:Y:S02]  /*05f0*/  @!P0 VIMNMX R0, PT, PT, R0, R16, PT ;  /* 0x0000001000008248 */ /* 0x000fe40003fe0100 */
[----:B------:R-:W-:-:S04]  /*0600*/  @!P5 VIMNMX R9, PT, PT, R9, R4, !PT ;  /* 0x000000040909d248 */ /* 0x000fc80007fe0100 */
[----:B------:R-:W-:-:S05]  /*0610*/  @!P1 VIMNMX R0, PT, PT, R0, R4, PT ;  /* 0x0000000400009248 */ /* 0x000fca0003fe0100 */
[----:B------:R-:W-:-:S05]  /*0620*/  IMAD.IADD R5, R9, 0x1, -R0 ;  /* 0x0000000109057824 */ /* 0x000fca00078e0a00 */
[----:B------:R-:W-:Y:S01]  /*0630*/  STG.E desc[UR4][R2.64], R5 ;  /* 0x0000000502007986 */ /* 0x000fe2000c101904 */
[----:B------:R-:W-:Y:S05]  /*0640*/  EXIT ;  /* 0x000000000000794d */ /* 0x000fea0003800000 */
.L_x_0:
[----:B------:R-:W-:-:S00]  /*0650*/  BRA `(.L_x_0) ;  /* 0xfffffffc00fc7947 */ /* 0x000fc0000383ffff */
[----:B------:R-:W-:-:S00]  /*0660*/  NOP ;  /* 0x0000000000007918 */ /* 0x000fc00000000000 */
        /* <DEDUP_REMOVED lines=9> */
.L_x_8:


//--------------------- .text._Z16find_area_kerneliiiPtPi --------------------------
	.section	.text._Z16find_area_kerneliiiPtPi,"ax",@progbits
	.align	128
        .global         _Z16find_area_kerneliiiPtPi
        .type           _Z16find_area_kerneliiiPtPi,@function
        .size           _Z16find_area_kerneliiiPtPi,(.L_x_9 - _Z16find_area_kerneliiiPtPi)
        .other          _Z16find_area_kerneliiiPtPi,@"STO_CUDA_ENTRY STV_DEFAULT"
_Z16find_area_kerneliiiPtPi:
.text._Z16find_area_kerneliiiPtPi:
        /* <DEDUP_REMOVED lines=13> */
[----:B------:R-:W0:Y:S01]  /*00d0*/  LDCU UR5, c[0x0][0x388] ;  /* 0x00007100ff0577ac */ /* 0x000e220008000800 */
[----:B------:R-:W-:Y:S02]  /*00e0*/  HFMA2 R7, -RZ, RZ, 0, 0 ;  /* 0x00000000ff077431 */ /* 0x000fe400000001ff */
[----:B------:R-:W-:Y:S01]  /*00f0*/  IMAD R2, R0, R10, R3 ;  /* 0x0000000a00027224 */ /* 0x000fe200078e0203 */
[----:B------:R-:W1:Y:S01]  /*0100*/  LDCU.64 UR8, c[0x0][0x358] ;  /* 0x00006b00ff0877ac */ /* 0x000e620008000a00 */
[----:B0-----:R-:W-:-:S09]  /*0110*/  UISETP.GE.AND UP0, UPT, UR5, 0x1, UPT ;  /* 0x000000010500788c */ /* 0x001fd2000bf06270 */
[----:B-1----:R-:W-:Y:S05]  /*0120*/  BRA.U !UP0, `(.L_x_1) ;  /* 0x0000000508c87547 */ /* 0x002fea000b800000 */
[----:B------:R-:W-:Y:S01]  /*0130*/  UISETP.GE.U32.AND UP1, UPT, UR5, 0x10, UPT ;  /* 0x000000100500788c */ /* 0x000fe2000bf26070 */
[----:B------:R-:W-:Y:S01]  /*0140*/  IMAD R5, R11, R10, RZ ;  /* 0x0000000a0b057224 */ /* 0x000fe200078e02ff */
[----:B------:R-:W-:Y:S01]  /*0150*/  ULOP3.LUT UR6, UR5, 0xf, URZ, 0xc0, !UPT ;  /* 0x0000000f05067892 */ /* 0x000fe2000f8ec0ff */
[----:B------:R-:W-:Y:S01]  /*0160*/  MOV R7, RZ ;  /* 0x000000ff00077202 */ /* 0x000fe20000000f00 */
[----:B------:R-:W-:Y:S02]  /*0170*/  UMOV UR4, URZ ;  /* 0x000000ff00047c82 */ /* 0x000fe40008000000 */
[----:B------:R-:W-:-:S03]  /*0180*/  UISETP.NE.AND UP0, UPT, UR6, URZ, UPT ;  /* 0x000000ff0600728c */ /* 0x000fc6000bf05270 */
[----:B------:R-:W-:Y:S08]  /*0190*/  BRA.U !UP1, `(.L_x_2) ;  /* 0x0000000109c47547 */ /* 0x000ff0000b800000 */
[----:B------:R-:W-:Y:S01]  /*01a0*/  ULOP3.LUT UR4, UR5, 0x7ffffff0, URZ, 0xc0, !UPT ;  /* 0x7ffffff005047892 */ /* 0x000fe2000f8ec0ff */
[----:B------:R-:W-:Y:S02]  /*01b0*/  MOV R7, RZ ;  /* 0x000000ff00077202 */ /* 0x000fe40000000f00 */
[----:B------:R-:W-:Y:S01]  /*01c0*/  MOV R6, R2 ;  /* 0x0000000200067202 */ /* 0x000fe20000000f00 */
[----:B------:R-:W-:-:S12]  /*01d0*/  UIADD3 UR7, UPT, UPT, -UR4, URZ, URZ ;  /* 0x000000ff04077290 */ /* 0x000fd8000fffe1ff */
.L_x_3:
[----:B------:R-:W0:Y:S02]  /*01e0*/  LDC.64 R18, c[0x0][0x390] ;  /* 0x0000e400ff127b82 */ /* 0x000e240000000a00 */
[----:B0-----:R-:W-:-:S05]  /*01f0*/  IMAD.WIDE R18, R6, 0x2, R18 ;  /* 0x0000000206127825 */ /* 0x001fca00078e0212 */
[----:B------:R0:W2:Y:S01]  /*0200*/  LDG.E.U16 R4, desc[UR8][R18.64] ;  /* 0x0000000812047981 */ /* 0x0000a2000c1e1500 */
[----:B------:R-:W-:-:S04]  /*0210*/  IMAD.WIDE R28, R5, 0x2, R18 ;  /* 0x00000002051c7825 */ /* 0x000fc800078e0212 */
[C---:B------:R-:W-:Y:S02]  /*0220*/  IMAD.WIDE R26, R5.reuse, 0x2, R28 ;  /* 0x00000002051a7825 */ /* 0x040fe400078e021c */
[----:B------:R-:W2:Y:S02]  /*0230*/  LDG.E.U16 R28, desc[UR8][R28.64] ;  /* 0x000000081c1c7981 */ /* 0x000ea4000c1e1500 */
[C---:B------:R-:W-:Y:S02]  /*0240*/  IMAD.WIDE R14, R5.reuse, 0x2, R26 ;  /* 0x00000002050e7825 */ /* 0x040fe400078e021a */
[----:B------:R-:W3:Y:S02]  /*0250*/  LDG.E.U16 R27, desc[UR8][R26.64] ;  /* 0x000000081a1b7981 */ /* 0x000ee4000c1e1500 */
[----:B------:R-:W-:-:S05]  /*0260*/  IMAD.WIDE R22, R5, 0x2, R14 ;  /* 0x0000000205167825 */ /* 0x000fca00078e020e */
[----:B------:R-:W4:Y:S01]  /*0270*/  LDG.E.U16 R25, desc[UR8][R22.64] ;  /* 0x0000000816197981 */ /* 0x000f22000c1e1500 */
[----:B------:R-:W-:-:S03]  /*0280*/  IMAD.WIDE R16, R5, 0x2, R22 ;  /* 0x0000000205107825 */ /* 0x000fc600078e0216 */
[----:B------:R1:W3:Y:S01]  /*0290*/  LDG.E.U16 R26, desc[UR8][R14.64] ;  /* 0x000000080e1a7981 */ /* 0x0002e2000c1e1500 */
[----:B------:R-:W-:-:S03]  /*02a0*/  IMAD.WIDE R8, R5, 0x2, R16 ;  /* 0x0000000205087825 */ /* 0x000fc600078e0210 */
[----:B------:R5:W4:Y:S01]  /*02b0*/  LDG.E.U16 R24, desc[UR8][R16.64] ;  /* 0x0000000810187981 */ /* 0x000b22000c1e1500 */
[----:B------:R-:W-:-:S03]  /*02c0*/  IMAD.WIDE R20, R5, 0x2, R8 ;  /* 0x0000000205147825 */ /* 0x000fc600078e0208 */
[----:B------:R-:W4:Y:S01]  /*02d0*/  LDG.E.U16 R9, desc[UR8][R8.64] ;  /* 0x0000000808097981 */ /* 0x000f22000c1e1500 */
[----:B------:R-:W-:-:S05]  /*02e0*/  IMAD.WIDE R12, R5, 0x2, R20 ;  /* 0x00000002050c7825 */ /* 0x000fca00078e0214 */
[----:B------:R-:W4:Y:S01]  /*02f0*/  LDG.E.U16 R29, desc[UR8][R12.64] ;  /* 0x000000080c1d7981 */ /* 0x000f22000c1e1500 */
[----:B0-----:R-:W-:-:S03]  /*0300*/  IMAD.WIDE R18, R5, 0x2, R12 ;  /* 0x0000000205127825 */ /* 0x001fc600078e020c */
[----:B------:R0:W4:Y:S01]  /*0310*/  LDG.E.U16 R8, desc[UR8][R20.64] ;  /* 0x0000000814087981 */ /* 0x000122000c1e1500 */
[----:B-1----:R-:W-:-:S03]  /*0320*/  IMAD.WIDE R14, R5, 0x2, R18 ;  /* 0x00000002050e7825 */ /* 0x002fc600078e0212 */
[----:B------:R-:W4:Y:S01]  /*0330*/  LDG.E.U16 R18, desc[UR8][R18.64] ;  /* 0x0000000812127981 */ /* 0x000f22000c1e1500 */
[----:B-----5:R-:W-:-:S04]  /*0340*/  IMAD.WIDE R16, R5, 0x2, R14 ;  /* 0x0000000205107825 */ /* 0x020fc800078e020e */
[C---:B0-----:R-:W-:Y:S01]  /*0350*/  IMAD.WIDE R20, R5.reuse, 0x2, R16 ;  /* 0x0000000205147825 */ /* 0x041fe200078e0210 */
[----:B------:R0:W5:Y:S04]  /*0360*/  LDG.E.U16 R19, desc[UR8][R14.64] ;  /* 0x000000080e137981 */ /* 0x000168000c1e1500 */
[----:B------:R-:W5:Y:S01]  /*0370*/  LDG.E.U16 R16, desc[UR8][R16.64] ;  /* 0x0000000810107981 */ /* 0x000f62000c1e1500 */
[----:B------:R-:W-:-:S03]  /*0380*/  IMAD.WIDE R22, R5, 0x2, R20 ;  /* 0x0000000205167825 */ /* 0x000fc600078e0214 */
[----:B------:R-:W5:Y:S01]  /*0390*/  LDG.E.U16 R20, desc[UR8][R20.64] ;  /* 0x0000000814147981 */ /* 0x000f62000c1e1500 */
[----:B------:R-:W-:-:S03]  /*03a0*/  IMAD.WIDE R12, R5, 0x2, R22 ;  /* 0x00000002050c7825 */ /* 0x000fc600078e0216 */
[----:B------:R-:W5:Y:S01]  /*03b0*/  LDG.E.U16 R23, desc[UR8][R22.64] ;  /* 0x0000000816177981 */ /* 0x000f62000c1e1500 */
[----:B0-----:R-:W-:-:S03]  /*03c0*/  IMAD.WIDE R14, R5, 0x2, R12 ;  /* 0x00000002050e7825 */ /* 0x001fc600078e020c */
[----:B------:R-:W5:Y:S04]  /*03d0*/  LDG.E.U16 R12, desc[UR8][R12.64] ;  /* 0x000000080c0c7981 */ /* 0x000f68000c1e1500 */
[----:B------:R-:W5:Y:S01]  /*03e0*/  LDG.E.U16 R15, desc[UR8][R14.64] ;  /* 0x000000080e0f7981 */ /* 0x000f62000c1e1500 */
[----:B------:R-:W-:-:S04]  /*03f0*/  UIADD3 UR7, UPT, UPT, UR7, 0x10, URZ ;  /* 0x0000001007077890 */ /* 0x000fc8000fffe0ff */
[----:B------:R-:W-:Y:S01]  /*0400*/  UISETP.NE.AND UP1, UPT, UR7, URZ, UPT ;  /* 0x000000ff0700728c */ /* 0x000fe2000bf25270 */
[----:B------:R-:W-:Y:S02]  /*0410*/  LEA R6, R5, R6, 0x4 ;  /* 0x0000000605067211 */ /* 0x000fe400078e20ff */
[----:B--2---:R-:W-:-:S04]  /*0420*/  IADD3 R4, PT, PT, R28, R7, R4 ;  /* 0x000000071c047210 */ /* 0x004fc80007ffe004 */
[----:B---3--:R-:W-:-:S04]  /*0430*/  IADD3 R4, PT, PT, R26, R4, R27 ;  /* 0x000000041a047210 */ /* 0x008fc80007ffe01b */
[----:B----4-:R-:W-:-:S04]  /*0440*/  IADD3 R4, PT, PT, R24, R4, R25 ;  /* 0x0000000418047210 */ /* 0x010fc80007ffe019 */
[----:B------:R-:W-:-:S04]  /*0450*/  IADD3 R4, PT, PT, R8, R4, R9 ;  /* 0x0000000408047210 */ /* 0x000fc80007ffe009 */
[----:B------:R-:W-:-:S04]  /*0460*/  IADD3 R4, PT, PT, R18, R4, R29 ;  /* 0x0000000412047210 */ /* 0x000fc80007ffe01d */
[----:B-----5:R-:W-:-:S04]  /*0470*/  IADD3 R4, PT, PT, R16, R4, R19 ;  /* 0x0000000410047210 */ /* 0x020fc80007ffe013 */
[----:B------:R-:W-:-:S04]  /*0480*/  IADD3 R4, PT, PT, R23, R4, R20 ;  /* 0x0000000417047210 */ /* 0x000fc80007ffe014 */
[----:B------:R-:W-:Y:S01]  /*0490*/  IADD3 R7, PT, PT, R15, R4, R12 ;  /* 0x000000040f077210 */ /* 0x000fe20007ffe00c */
[----:B------:R-:W-:Y:S06]  /*04a0*/  BRA.U UP1, `(.L_x_3) ;  /* 0xfffffffd014c7547 */ /* 0x000fec000b83ffff */
.L_x_2:
[----:B------:R-:W-:Y:S05]  /*04b0*/  BRA.U !UP0, `(.L_x_1) ;  /* 0x0000000108e47547 */ /* 0x000fea000b800000 */
[----:B------:R-:W-:Y:S02]  /*04c0*/  UISETP.GE.U32.AND UP0, UPT, UR6, 0x8, UPT ;  /* 0x000000080600788c */ /* 0x000fe4000bf06070 */
[----:B------:R-:W-:-:S04]  /*04d0*/  ULOP3.LUT UR7, UR5, 0x7, URZ, 0xc0, !UPT ;  /* 0x0000000705077892 */ /* 0x000fc8000f8ec0ff */
[----:B------:R-:W-:-:S03]  /*04e0*/  UISETP.NE.AND UP1, UPT, UR7, URZ, UPT ;  /* 0x000000ff0700728c */ /* 0x000fc6000bf25270 */
[----:B------:R-:W-:Y:S08]  /*04f0*/  BRA.U !UP0, `(.L_x_4) ;  /* 0x00000001085c7547 */ /* 0x000ff0000b800000 */
[----:B------:R-:W0:Y:S01]  /*0500*/  LDC.64 R22, c[0x0][0x390] ;  /* 0x0000e400ff167b82 */ /* 0x000e220000000a00 */
[----:B------:R-:W-:-:S04]  /*0510*/  IMAD R9, R5, UR4, R2 ;  /* 0x0000000405097c24 */ /* 0x000fc8000f8e0202 */
[----:B0-----:R-:W-:-:S04]  /*0520*/  IMAD.WIDE R22, R9, 0x2, R22 ;  /* 0x0000000209167825 */ /* 0x001fc800078e0216 */
[C---:B------:R-:W-:Y:S02]  /*0530*/  IMAD.WIDE R24, R5.reuse, 0x2, R22 ;  /* 0x0000000205187825 */ /* 0x040fe400078e0216 */
[----:B------:R-:W2:Y:S02]  /*0540*/  LDG.E.U16 R22, desc[UR8][R22.64] ;  /* 0x0000000816167981 */ /* 0x000ea4000c1e1500 */
[C---:B------:R-:W-:Y:S02]  /*0550*/  IMAD.WIDE R12, R5.reuse, 0x2, R24 ;  /* 0x00000002050c7825 */ /* 0x040fe400078e0218 */
[----:B------:R-:W2:Y:S02]  /*0560*/  LDG.E.U16 R24, desc[UR8][R24.64] ;  /* 0x0000000818187981 */ /* 0x000ea4000c1e1500 */
[C---:B------:R-:W-:Y:S02]  /*0570*/  IMAD.WIDE R16, R5.reuse, 0x2, R12 ;  /* 0x0000000205107825 */ /* 0x040fe400078e020c */
[----:B------:R-:W3:Y:S02]  /*0580*/  LDG.E.U16 R12, desc[UR8][R12.64] ;  /* 0x000000080c0c7981 */ /* 0x000ee4000c1e1500 */
[----:B------:R-:W-:-:S02]  /*0590*/  IMAD.WIDE R14, R5, 0x2, R16 ;  /* 0x00000002050e7825 */ /* 0x000fc400078e0210 */
[----:B------:R-:W3:Y:S02]  /*05a0*/  LDG.E.U16 R16, desc[UR8][R16.64] ;  /* 0x0000000810107981 */ /* 0x000ee4000c1e1500 */
[C---:B------:R-:W-:Y:S02]  /*05b0*/  IMAD.WIDE R8, R5.reuse, 0x2, R14 ;  /* 0x0000000205087825 */ /* 0x040fe400078e020e */
[----:B------:R-:W4:Y:S02]  /*05c0*/  LDG.E.U16 R14, desc[UR8][R14.64] ;  /* 0x000000080e0e7981 */ /* 0x000f24000c1e1500 */
[C---:B------:R-:W-:Y:S02]  /*05d0*/  IMAD.WIDE R18, R5.reuse, 0x2, R8 ;  /* 0x0000000205127825 */ /* 0x040fe400078e0208 */
[----:B------:R-:W4:Y:S02]  /*05e0*/  LDG.E.U16 R8, desc[UR8][R8.64] ;  /* 0x0000000808087981 */ /* 0x000f24000c1e1500 */
[----:B------:R-:W-:-:S02]  /*05f0*/  IMAD.WIDE R20, R5, 0x2, R18 ;  /* 0x0000000205147825 */ /* 0x000fc400078e0212 */
[----:B------:R-:W5:Y:S04]  /*0600*/  LDG.E.U16 R18, desc[UR8][R18.64] ;  /* 0x0000000812127981 */ /* 0x000f68000c1e1500 */
[----:B------:R-:W5:Y:S01]  /*0610*/  LDG.E.U16 R20, desc[UR8][R20.64] ;  /* 0x0000000814147981 */ /* 0x000f62000c1e1500 */
[----:B------:R-:W-:Y:S01]  /*0620*/  UIADD3 UR4, UPT, UPT, UR4, 0x8, URZ ;  /* 0x0000000804047890 */ /* 0x000fe2000fffe0ff */
[----:B--2---:R-:W-:-:S04]  /*0630*/  IADD3 R7, PT, PT, R24, R7, R22 ;  /* 0x0000000718077210 */ /* 0x004fc80007ffe016 */
[----:B---3--:R-:W-:-:S04]  /*0640*/  IADD3 R7, PT, PT, R16, R7, R12 ;  /* 0x0000000710077210 */ /* 0x008fc80007ffe00c */
[----:B----4-:R-:W-:-:S04]  /*0650*/  IADD3 R7, PT, PT, R8, R7, R14 ;  /* 0x0000000708077210 */ /* 0x010fc80007ffe00e */
[----:B-----5:R-:W-:-:S07]  /*0660*/  IADD3 R7, PT, PT, R20, R7, R18 ;  /* 0x0000000714077210 */ /* 0x020fce0007ffe012 */
.L_x_4:
        /* <DEDUP_REMOVED lines=12> */
[----:B------:R-:W-:Y:S02]  /*0730*/  IMAD.WIDE R16, R5, 0x2, R14 ;  /* 0x0000000205107825 */ /* 0x000fe400078e020e */
[----:B------:R-:W3:Y:S04]  /*0740*/  LDG.E.U16 R14, desc[UR8][R14.64] ;  /* 0x000000080e0e7981 */ /* 0x000ee8000c1e1500 */
[----:B------:R-:W3:Y:S01]  /*0750*/  LDG.E.U16 R16, desc[UR8][R16.64] ;  /* 0x0000000810107981 */ /* 0x000ee2000c1e1500 */
[----:B------:R-:W-:Y:S01]  /*0760*/  UIADD3 UR4, UPT, UPT, UR4, 0x4, URZ ;  /* 0x0000000404047890 */ /* 0x000fe2000fffe0ff */
[----:B--2---:R-:W-:-:S04]  /*0770*/  IADD3 R7, PT, PT, R12, R7, R8 ;  /* 0x000000070c077210 */ /* 0x004fc80007ffe008 */
[----:B---3--:R-:W-:-:S07]  /*0780*/  IADD3 R7, PT, PT, R16, R7, R14 ;  /* 0x0000000710077210 */ /* 0x008fce0007ffe00e */
.L_x_5:
[----:B------:R-:W-:Y:S05]  /*0790*/  BRA.U !UP1, `(.L_x_1) ;  /* 0x00000001092c7547 */ /* 0x000fea000b800000 */
[----:B------:R-:W0:Y:S01]  /*07a0*/  LDC.64 R12, c[0x0][0x390] ;  /* 0x0000e400ff0c7b82 */ /* 0x000e220000000a00 */
[----:B------:R-:W-:Y:S01]  /*07b0*/  IMAD R0, R11, UR4, R0 ;  /* 0x000000040b007c24 */ /* 0x000fe2000f8e0200 */
[----:B------:R-:W-:-:S03]  /*07c0*/  UIADD3 UR5, UPT, UPT, -UR5, URZ, URZ ;  /* 0x000000ff05057290 */ /* 0x000fc6000fffe1ff */
[----:B------:R-:W-:-:S09]  /*07d0*/  IMAD R0, R0, R10, R3 ;  /* 0x0000000a00007224 */ /* 0x000fd200078e0203 */
.L_x_6:
[----:B0-----:R-:W-:-:S06]  /*07e0*/  IMAD.WIDE R8, R0, 0x2, R12 ;  /* 0x0000000200087825 */ /* 0x001fcc00078e020c */
[----:B------:R-:W2:Y:S01]  /*07f0*/  LDG.E.U16 R8, desc[UR8][R8.64] ;  /* 0x0000000808087981 */ /* 0x000ea2000c1e1500 */
[----:B------:R-:W-:Y:S01]  /*0800*/  UIADD3 UR5, UPT, UPT, UR5, 0x1, URZ ;  /* 0x0000000105057890 */ /* 0x000fe2000fffe0ff */
[----:B------:R-:W-:-:S03]  /*0810*/  IADD3 R0, PT, PT, R5, R0, RZ ;  /* 0x0000000005007210 */ /* 0x000fc60007ffe0ff */
[----:B------:R-:W-:Y:S01]  /*0820*/  UISETP.NE.AND UP0, UPT, UR5, URZ, UPT ;  /* 0x000000ff0500728c */ /* 0x000fe2000bf05270 */
[----:B--2---:R-:W-:-:S08]  /*0830*/  IADD3 R7, PT, PT, R8, R7, RZ ;  /* 0x0000000708077210 */ /* 0x004fd00007ffe0ff */
[----:B------:R-:W-:Y:S05]  /*0840*/  BRA.U UP0, `(.L_x_6) ;  /* 0xfffffffd00e47547 */ /* 0x000fea000b83ffff */
.L_x_1:
[----:B------:R-:W0:Y:S02]  /*0850*/  LDC.64 R4, c[0x0][0x398] ;  /* 0x0000e600ff047b82 */ /* 0x000e240000000a00 */
[----:B0-----:R-:W-:-:S05]  /*0860*/  IMAD.WIDE R2, R2, 0x4, R4 ;  /* 0x0000000402027825 */ /* 0x001fca00078e0204 */
[----:B------:R-:W-:Y:S01]  /*0870*/  STG.E desc[UR8][R2.64], R7 ;  /* 0x0000000702007986 */ /* 0x000fe2000c101908 */
[----:B------:R-:W-:Y:S05]  /*0880*/  EXIT ;  /* 0x000000000000794d */ /* 0x000fea0003800000 */
.L_x_7:
        /* <DEDUP_REMOVED lines=15> */
.L_x_9:


//--------------------- .nv.shared.reserved.0     --------------------------
	.section	.nv.shared.reserved.0,"aw",@nobits
	.weak		__nv_reservedSMEM_offset_0_alias
	.size		__nv_reservedSMEM_offset_0_alias, 0, 64
	.other		__nv_reservedSMEM_offset_0_alias,@"STO_CUDA_RESERVED_SHARED STV_DEFAULT"
__nv_reservedSMEM_offset_0_alias:
	.zero		0
	.zero		64


//--------------------- .nv.constant0._Z20gm_morph_area_kerneliiPiS_ --------------------------
	.section	.nv.constant0._Z20gm_morph_area_kerneliiPiS_,"a",@progbits
	.sectionflags	@""
	.align	4
.nv.constant0._Z20gm_morph_area_kerneliiPiS_:
	.zero		920


//--------------------- .nv.constant0._Z16find_area_kerneliiiPtPi --------------------------
	.section	.nv.constant0._Z16find_area_kerneliiiPtPi,"a",@progbits
	.sectionflags	@""
	.align	4
.nv.constant0._Z16find_area_kerneliiiPtPi:
	.zero		928


//--------------------- SYMBOLS --------------------------

	.type		.nv.reservedSmem.offset0,@object
	.size		.nv.reservedSmem.offset0,0x4
